	.headerflags	@"EF_CUDA_TEXMODE_UNIFIED EF_CUDA_64BIT_ADDRESS EF_CUDA_ACCELERATORS EF_CUDA_SM90 EF_CUDA_VIRTUAL_SM(EF_CUDA_SM90)"
	.elftype	@"ET_EXEC"


//--------------------- .nv.info                  --------------------------
	.section	.nv.info,"",@"SHT_CUDA_INFO"
	.align	4


	//----- nvinfo : EIATTR_REGCOUNT
	.align		4
        /*0000*/ 	.byte	0x04, 0x2f
        /*0002*/ 	.short	(.L_3 - .L_2)
	.align		4
.L_2:
        /*0004*/ 	.word	index@(triton_poi_fused__native_batch_norm_legit_no_training_15)
        /*0008*/ 	.word	0x0000001e


	//----- nvinfo : EIATTR_MIN_STACK_SIZE
	.align		4
.L_3:
        /*000c*/ 	.byte	0x04, 0x12
        /*000e*/ 	.short	(.L_5 - .L_4)
	.align		4
.L_4:
        /*0010*/ 	.word	index@(triton_poi_fused__native_batch_norm_legit_no_training_15)
        /*0014*/ 	.word	0x00000000


	//----- nvinfo : EIATTR_FRAME_SIZE
	.align		4
.L_5:
        /*0018*/ 	.byte	0x04, 0x11
        /*001a*/ 	.short	(.L_7 - .L_6)
	.align		4
.L_6:
        /*001c*/ 	.word	index@(triton_poi_fused__native_batch_norm_legit_no_training_15)
        /*0020*/ 	.word	0x00000000


	//----- nvinfo : EIATTR_MIN_STACK_SIZE
	.align		4
.L_7:
        /*0024*/ 	.byte	0x04, 0x12
        /*0026*/ 	.short	(.L_9 - .L_8)
	.align		4
.L_8:
        /*0028*/ 	.word	index@(triton_poi_fused__native_batch_norm_legit_no_training_15)
        /*002c*/ 	.word	0x00000000
.L_9:


//--------------------- .nv.info.triton_poi_fused__native_batch_norm_legit_no_training_15 --------------------------
	.section	.nv.info.triton_poi_fused__native_batch_norm_legit_no_training_15,"",@"SHT_CUDA_INFO"
	.sectionflags	@""
	.align	4


	//----- nvinfo : EIATTR_CUDA_API_VERSION
	.align		4
        /*0000*/ 	.byte	0x04, 0x37
        /*0002*/ 	.short	(.L_11 - .L_10)
.L_10:
        /*0004*/ 	.word	0x0000007c


	//----- nvinfo : EIATTR_KPARAM_INFO
	.align		4
.L_11:
        /*0008*/ 	.byte	0x04, 0x17
        /*000a*/ 	.short	(.L_13 - .L_12)
.L_12:
        /*000c*/ 	.word	0x00000000
        /*0010*/ 	.short	0x0006
        /*0012*/ 	.short	0x0030
        /*0014*/ 	.byte	0x00, 0xf0, 0x11, 0x00


	//----- nvinfo : EIATTR_KPARAM_INFO
	.align		4
.L_13:
        /*0018*/ 	.byte	0x04, 0x17
        /*001a*/ 	.short	(.L_15 - .L_14)
.L_14:
        /*001c*/ 	.word	0x00000000
        /*0020*/ 	.short	0x0005
        /*0022*/ 	.short	0x0028
        /*0024*/ 	.byte	0x00, 0xf4, 0x21, 0x00


	//----- nvinfo : EIATTR_KPARAM_INFO
	.align		4
.L_15:
        /*0028*/ 	.byte	0x04, 0x17
        /*002a*/ 	.short	(.L_17 - .L_16)
.L_16:
        /*002c*/ 	.word	0x00000000
        /*0030*/ 	.short	0x0004
        /*0032*/ 	.short	0x0020
        /*0034*/ 	.byte	0x00, 0xf4, 0x21, 0x00


	//----- nvinfo : EIATTR_KPARAM_INFO
	.align		4
.L_17:
        /*0038*/ 	.byte	0x04, 0x17
        /*003a*/ 	.short	(.L_19 - .L_18)
.L_18:
        /*003c*/ 	.word	0x00000000
        /*0040*/ 	.short	0x0003
        /*0042*/ 	.short	0x0018
        /*0044*/ 	.byte	0x00, 0xf4, 0x21, 0x00


	//----- nvinfo : EIATTR_KPARAM_INFO
	.align		4
.L_19:
        /*0048*/ 	.byte	0x04, 0x17
        /*004a*/ 	.short	(.L_21 - .L_20)
.L_20:
        /*004c*/ 	.word	0x00000000
        /*0050*/ 	.short	0x0002
        /*0052*/ 	.short	0x0010
        /*0054*/ 	.byte	0x00, 0xf4, 0x21, 0x00


	//----- nvinfo : EIATTR_KPARAM_INFO
	.align		4
.L_21:
        /*0058*/ 	.byte	0x04, 0x17
        /*005a*/ 	.short	(.L_23 - .L_22)
.L_22:
        /*005c*/ 	.word	0x00000000
        /*0060*/ 	.short	0x0001
        /*0062*/ 	.short	0x0008
        /*0064*/ 	.byte	0x00, 0xf4, 0x21, 0x00


	//----- nvinfo : EIATTR_KPARAM_INFO
	.align		4
.L_23:
        /*0068*/ 	.byte	0x04, 0x17
        /*006a*/ 	.short	(.L_25 - .L_24)
.L_24:
        /*006c*/ 	.word	0x00000000
        /*0070*/ 	.short	0x0000
        /*0072*/ 	.short	0x0000
        /*0074*/ 	.byte	0x00, 0xf4, 0x21, 0x00


	//----- nvinfo : EIATTR_SPARSE_MMA_MASK
	.align		4
.L_25:
        /*0078*/ 	.byte	0x03, 0x50
        /*007a*/ 	.short	0x0000


	//----- nvinfo : EIATTR_MAXREG_COUNT
	.align		4
        /*007c*/ 	.byte	0x03, 0x1b
        /*007e*/ 	.short	0x00ff


	//----- nvinfo : EIATTR_EXIT_INSTR_OFFSETS
	.align		4
        /*0080*/ 	.byte	0x04, 0x1c
        /*0082*/ 	.short	(.L_27 - .L_26)


	//   ....[0]....
.L_26:
        /*0084*/ 	.word	0x00000530


	//----- nvinfo : EIATTR_REQNTID
	.align		4
.L_27:
        /*0088*/ 	.byte	0x04, 0x10
        /*008a*/ 	.short	(.L_29 - .L_28)
.L_28:
        /*008c*/ 	.word	0x00000080
        /*0090*/ 	.word	0x00000001
        /*0094*/ 	.word	0x00000001


	//----- nvinfo : EIATTR_CBANK_PARAM_SIZE
	.align		4
.L_29:
        /*0098*/ 	.byte	0x03, 0x19
        /*009a*/ 	.short	0x0034


	//----- nvinfo : EIATTR_PARAM_CBANK
	.align		4
        /*009c*/ 	.byte	0x04, 0x0a
        /*009e*/ 	.short	(.L_31 - .L_30)
	.align		4
.L_30:
        /*00a0*/ 	.word	index@(.nv.constant0.triton_poi_fused__native_batch_norm_legit_no_training_15)
        /*00a4*/ 	.short	0x0210
        /*00a6*/ 	.short	0x0034


	//----- nvinfo : EIATTR_SW_WAR
	.align		4
.L_31:
        /*00a8*/ 	.byte	0x04, 0x36
        /*00aa*/ 	.short	(.L_33 - .L_32)
.L_32:
        /*00ac*/ 	.word	0x00000008
.L_33:


//--------------------- .nv.callgraph             --------------------------
	.section	.nv.callgraph,"",@"SHT_CUDA_CALLGRAPH"
	.align	4
	.sectionentsize	8
	.align		4
        /*0000*/ 	.word	0x00000000
	.align		4
        /*0004*/ 	.word	0xffffffff
	.align		4
        /*0008*/ 	.word	0x00000000
	.align		4
        /*000c*/ 	.word	0xfffffffe
	.align		4
        /*0010*/ 	.word	0x00000000
	.align		4
        /*0014*/ 	.word	0xfffffffd
	.align		4
        /*0018*/ 	.word	0x00000000
	.align		4
        /*001c*/ 	.word	0xfffffffc


//--------------------- .nv.constant4             --------------------------
	.section	.nv.constant4,"a",@progbits
	.align	8
	.align		8
.nv.constant4:
        /*0000*/ 	.dword	_$_str
	.align		8
        /*0008*/ 	.dword	_$_str_$_2


//--------------------- .text.triton_poi_fused__native_batch_norm_legit_no_training_15 --------------------------
	.section	.text.triton_poi_fused__native_batch_norm_legit_no_training_15,"ax",@progbits
	.align	128
        .global         triton_poi_fused__native_batch_norm_legit_no_training_15
        .type           triton_poi_fused__native_batch_norm_legit_no_training_15,@function
        .size           triton_poi_fused__native_batch_norm_legit_no_training_15,(.L_x_1 - triton_poi_fused__native_batch_norm_legit_no_training_15)
        .other          triton_poi_fused__native_batch_norm_legit_no_training_15,@"STO_CUDA_ENTRY STV_DEFAULT"
triton_poi_fused__native_batch_norm_legit_no_training_15:
.text.triton_poi_fused__native_batch_norm_legit_no_training_15:
[----:B------:R-:W-:Y:S01]  /*0000*/  LDC R1, c[0x0][0x28] ;  /* 0x00000a00ff017b82 */ /* 0x000fe20000000800 */
[----:B------:R-:W1:Y:S07]  /*0010*/  S2R R0, SR_TID.X ;  /* 0x0000000000007919 */ /* 0x000e6e0000002100 */
[----:B------:R-:W2:Y:S01]  /*0020*/  LDC.64 R20, c[0x0][0x220] ;  /* 0x00008800ff147b82 */ /* 0x000ea20000000a00 */
[----:B------:R-:W-:Y:S01]  /*0030*/  ULDC.64 UR4, c[0x0][0x208] ;  /* 0x0000820000047ab9 */ /* 0x000fe20000000a00 */
[----:B------:R-:W3:Y:S06]  /*0040*/  S2R R5, SR_CTAID.X ;  /* 0x0000000000057919 */ /* 0x000eec0000002500 */
[----:B------:R-:W4:Y:S08]  /*0050*/  LDC.64 R12, c[0x0][0x210] ;  /* 0x00008400ff0c7b82 */ /* 0x000f300000000a00 */
[----:B------:R-:W5:Y:S08]  /*0060*/  LDC.64 R16, c[0x0][0x218] ;  /* 0x00008600ff107b82 */ /* 0x000f700000000a00 */
[----:B------:R-:W5:Y:S01]  /*0070*/  LDC.64 R8, c[0x0][0x228] ;  /* 0x00008a00ff087b82 */ /* 0x000f620000000a00 */
[----:B-1----:R-:W-:-:S02]  /*0080*/  SHF.L.U32 R0, R0, 0x2, RZ ;  /* 0x0000000200007819 */ /* 0x002fc400000006ff */
[----:B---3--:R-:W-:Y:S02]  /*0090*/  SHF.R.S32.HI R3, RZ, 0x16, R5 ;  /* 0x00000016ff037819 */ /* 0x008fe40000011405 */
[----:B------:R-:W-:Y:S02]  /*00a0*/  LOP3.LUT R0, R0, 0x1fc, RZ, 0xc0, !PT ;  /* 0x000001fc00007812 */ /* 0x000fe400078ec0ff */
[----:B------:R-:W-:Y:S02]  /*00b0*/  SGXT R3, R3, 0x1 ;  /* 0x000000010303781a */ /* 0x000fe40000000200 */
[----:B------:R-:W-:Y:S02]  /*00c0*/  LEA R0, R5, R0, 0x9 ;  /* 0x0000000005007211 */ /* 0x000fe400078e48ff */
[----:B------:R-:W1:Y:S02]  /*00d0*/  LDC.64 R4, c[0x0][0x230] ;  /* 0x00008c00ff047b82 */ /* 0x000e640000000a00 */
[----:B------:R-:W-:-:S04]  /*00e0*/  LEA.HI R3, R3, R0, RZ, 0x6 ;  /* 0x0000000003037211 */ /* 0x000fc800078f30ff */
[----:B------:R-:W-:-:S04]  /*00f0*/  LOP3.LUT R3, R3, 0xffffffc0, RZ, 0xc0, !PT ;  /* 0xffffffc003037812 */ /* 0x000fc800078ec0ff */
[----:B------:R-:W-:-:S05]  /*0100*/  IADD3 R2, R0, -R3, RZ ;  /* 0x8000000300027210 */ /* 0x000fca0007ffe0ff */
[----:B--2---:R-:W-:-:S06]  /*0110*/  IMAD.WIDE R20, R2, 0x4, R20 ;  /* 0x0000000402147825 */ /* 0x004fcc00078e0214 */
[----:B------:R-:W2:Y:S01]  /*0120*/  LDG.E.EL.128 R20, desc[UR4][R20.64] ;  /* 0x0000000414147981 */ /* 0x000ea2000c2e1d00 */
[----:B----4-:R-:W-:-:S04]  /*0130*/  IMAD.WIDE R12, R0, 0x4, R12 ;  /* 0x00000004000c7825 */ /* 0x010fc800078e020c */
[C---:B-----5:R-:W-:Y:S02]  /*0140*/  IMAD.WIDE R16, R2.reuse, 0x4, R16 ;  /* 0x0000000402107825 */ /* 0x060fe400078e0210 */
[----:B------:R-:W3:Y:S04]  /*0150*/  LDG.E.128 R12, desc[UR4][R12.64] ;  /* 0x000000040c0c7981 */ /* 0x000ee8000c1e1d00 */
[----:B------:R-:W3:Y:S01]  /*0160*/  LDG.E.EL.128 R16, desc[UR4][R16.64] ;  /* 0x0000000410107981 */ /* 0x000ee2000c2e1d00 */
[----:B0-----:R-:W-:-:S04]  /*0170*/  IMAD.WIDE R8, R2, 0x4, R8 ;  /* 0x0000000402087825 */ /* 0x001fc800078e0208 */
[----:B-1----:R-:W-:Y:S02]  /*0180*/  IMAD.WIDE R4, R2, 0x4, R4 ;  /* 0x0000000402047825 */ /* 0x002fe400078e0204 */
[----:B------:R-:W4:Y:S01]  /*0190*/  LDG.E.EL.128 R8, desc[UR4][R8.64] ;  /* 0x0000000408087981 */ /* 0x000f22000c2e1d00 */
[----:B------:R-:W0:Y:S03]  /*01a0*/  LDC.64 R2, c[0x0][0x238] ;  /* 0x00008e00ff027b82 */ /* 0x000e260000000a00 */
[----:B------:R-:W4:Y:S01]  /*01b0*/  LDG.E.EL.128 R4, desc[UR4][R4.64] ;  /* 0x0000000404047981 */ /* 0x000f22000c2e1d00 */
[----:B0-----:R-:W-:-:S04]  /*01c0*/  IMAD.WIDE R2, R0, 0x4, R2 ;  /* 0x0000000400027825 */ /* 0x001fc800078e0202 */
[----:B--2---:R-:W-:Y:S01]  /*01d0*/  FADD R20, R20, 0.0010000000474974513054 ;  /* 0x3a83126f14147421 */ /* 0x004fe20000000000 */
[----:B------:R-:W-:Y:S01]  /*01e0*/  FADD R22, R22, 0.0010000000474974513054 ;  /* 0x3a83126f16167421 */ /* 0x000fe20000000000 */
[----:B------:R-:W-:Y:S01]  /*01f0*/  FADD R23, R23, 0.0010000000474974513054 ;  /* 0x3a83126f17177421 */ /* 0x000fe20000000000 */
[----:B------:R-:W-:Y:S01]  /*0200*/  FADD R21, R21, 0.0010000000474974513054 ;  /* 0x3a83126f15157421 */ /* 0x000fe20000000000 */
[----:B------:R0:W1:Y:S01]  /*0210*/  MUFU.SQRT R26, R20 ;  /* 0x00000014001a7308 */ /* 0x0000620000002000 */
[----:B---3--:R-:W-:-:S07]  /*0220*/  FADD R14, R14, -R18 ;  /* 0x800000120e0e7221 */ /* 0x008fce0000000000 */
[----:B------:R-:W2:Y:S01]  /*0230*/  MUFU.SQRT R24, R22 ;  /* 0x0000001600187308 */ /* 0x000ea20000002000 */
[----:B0-----:R-:W-:Y:S01]  /*0240*/  HFMA2.MMA R20, -RZ, RZ, 1.625, 0 ;  /* 0x3e800000ff147435 */ /* 0x001fe200000001ff */
[----:B------:R-:W-:Y:S01]  /*0250*/  FADD R13, R13, -R17 ;  /* 0x800000110d0d7221 */ /* 0x000fe20000000000 */
[----:B------:R-:W-:Y:S01]  /*0260*/  FADD R15, R15, -R19 ;  /* 0x800000130f0f7221 */ /* 0x000fe20000000000 */
[----:B------:R-:W-:Y:S01]  /*0270*/  FADD R12, R12, -R16 ;  /* 0x800000100c0c7221 */ /* 0x000fe20000000000 */
[----:B-1----:R-:W-:-:S03]  /*0280*/  FSETP.GT.AND P6, PT, R26, 8.50705917302346158658e+37, PT ;  /* 0x7e8000001a00780b */ /* 0x002fc60003fc4000 */
[----:B------:R-:W0:Y:S01]  /*0290*/  MUFU.SQRT R25, R23 ;  /* 0x0000001700197308 */ /* 0x000e220000002000 */
[----:B------:R-:W-:Y:S02]  /*02a0*/  FSETP.GEU.AND P2, PT, R26, 1.175494350822287508e-38, PT ;  /* 0x008000001a00780b */ /* 0x000fe40003f4e000 */
[----:B--2---:R-:W-:-:S05]  /*02b0*/  FSETP.GT.AND P4, PT, R24, 8.50705917302346158658e+37, PT ;  /* 0x7e8000001800780b */ /* 0x004fca0003f84000 */
[----:B------:R1:W2:Y:S01]  /*02c0*/  MUFU.SQRT R27, R21 ;  /* 0x00000015001b7308 */ /* 0x0002a20000002000 */
[----:B------:R-:W-:Y:S02]  /*02d0*/  FSETP.GEU.AND P0, PT, R24, 1.175494350822287508e-38, PT ;  /* 0x008000001800780b */ /* 0x000fe40003f0e000 */
[----:B------:R-:W-:Y:S01]  /*02e0*/  FSEL R17, R20, 1, P4 ;  /* 0x3f80000014117808 */ /* 0x000fe20002000000 */
[----:B------:R-:W-:Y:S01]  /*02f0*/  @P6 FMUL R26, R26, 0.25 ;  /* 0x3e8000001a1a6820 */ /* 0x000fe20000400000 */
[----:B0-----:R-:W-:-:S03]  /*0300*/  FSETP.GT.AND P3, PT, R25, 8.50705917302346158658e+37, PT ;  /* 0x7e8000001900780b */ /* 0x001fc60003f64000 */
[----:B------:R-:W-:Y:S01]  /*0310*/  @!P2 FMUL R26, R26, 16777216 ;  /* 0x4b8000001a1aa820 */ /* 0x000fe20000400000 */
[----:B-1----:R-:W-:Y:S02]  /*0320*/  FSEL R21, R20, 1, P6 ;  /* 0x3f80000014157808 */ /* 0x002fe40003000000 */
[----:B------:R-:W-:Y:S01]  /*0330*/  FSETP.GEU.AND P6, PT, R25, 1.175494350822287508e-38, PT ;  /* 0x008000001900780b */ /* 0x000fe20003fce000 */
[----:B------:R-:W-:Y:S01]  /*0340*/  @P4 FMUL R24, R24, 0.25 ;  /* 0x3e80000018184820 */ /* 0x000fe20000400000 */
[----:B------:R-:W0:Y:S01]  /*0350*/  MUFU.RCP R22, R26 ;  /* 0x0000001a00167308 */ /* 0x000e220000001000 */
[----:B------:R-:W-:Y:S01]  /*0360*/  @!P2 FMUL R21, R21, 16777216 ;  /* 0x4b8000001515a820 */ /* 0x000fe20000400000 */
[C---:B--2---:R-:W-:Y:S01]  /*0370*/  FSETP.GT.AND P5, PT, R27.reuse, 8.50705917302346158658e+37, PT ;  /* 0x7e8000001b00780b */ /* 0x044fe20003fa4000 */
[----:B------:R-:W-:Y:S01]  /*0380*/  @!P0 FMUL R24, R24, 16777216 ;  /* 0x4b80000018188820 */ /* 0x000fe20000400000 */
[----:B------:R-:W-:Y:S01]  /*0390*/  FSETP.GEU.AND P1, PT, R27, 1.175494350822287508e-38, PT ;  /* 0x008000001b00780b */ /* 0x000fe20003f2e000 */
[----:B------:R-:W-:Y:S01]  /*03a0*/  @!P0 FMUL R17, R17, 16777216 ;  /* 0x4b80000011118820 */ /* 0x000fe20000400000 */
[C---:B------:R-:W-:Y:S01]  /*03b0*/  FSEL R18, R20.reuse, 1, P5 ;  /* 0x3f80000014127808 */ /* 0x040fe20002800000 */
[----:B------:R-:W-:Y:S01]  /*03c0*/  @P3 FMUL R25, R25, 0.25 ;  /* 0x3e80000019193820 */ /* 0x000fe20000400000 */
[----:B------:R-:W-:Y:S01]  /*03d0*/  FSEL R20, R20, 1, P3 ;  /* 0x3f80000014147808 */ /* 0x000fe20001800000 */
[----:B------:R-:W1:Y:S02]  /*03e0*/  MUFU.RCP R24, R24 ;  /* 0x0000001800187308 */ /* 0x000e640000001000 */
[----:B------:R-:W-:-:S02]  /*03f0*/  @!P6 FMUL R25, R25, 16777216 ;  /* 0x4b8000001919e820 */ /* 0x000fc40000400000 */
[----:B------:R-:W-:Y:S02]  /*0400*/  @!P6 FMUL R20, R20, 16777216 ;  /* 0x4b8000001414e820 */ /* 0x000fe40000400000 */
[----:B------:R-:W-:Y:S01]  /*0410*/  @P5 FMUL R27, R27, 0.25 ;  /* 0x3e8000001b1b5820 */ /* 0x000fe20000400000 */
[----:B0-----:R-:W-:Y:S01]  /*0420*/  FMUL R21, R22, R21 ;  /* 0x0000001516157220 */ /* 0x001fe20000400000 */
[----:B------:R-:W0:Y:S01]  /*0430*/  MUFU.RCP R25, R25 ;  /* 0x0000001900197308 */ /* 0x000e220000001000 */
[----:B------:R-:W-:Y:S01]  /*0440*/  @!P1 FMUL R18, R18, 16777216 ;  /* 0x4b80000012129820 */ /* 0x000fe20000400000 */
[----:B------:R-:W-:Y:S01]  /*0450*/  @!P1 FMUL R27, R27, 16777216 ;  /* 0x4b8000001b1b9820 */ /* 0x000fe20000400000 */
[----:B------:R-:W-:Y:S01]  /*0460*/  FMUL R21, R12, R21 ;  /* 0x000000150c157220 */ /* 0x000fe20000400000 */
[----:B-1----:R-:W-:-:S04]  /*0470*/  FMUL R17, R24, R17 ;  /* 0x0000001118117220 */ /* 0x002fc80000400000 */
[----:B------:R-:W1:Y:S01]  /*0480*/  MUFU.RCP R23, R27 ;  /* 0x0000001b00177308 */ /* 0x000e620000001000 */
[----:B----4-:R-:W-:Y:S01]  /*0490*/  FFMA R4, R8, R21, R4 ;  /* 0x0000001508047223 */ /* 0x010fe20000000004 */
[----:B------:R-:W-:Y:S01]  /*04a0*/  FMUL R17, R14, R17 ;  /* 0x000000110e117220 */ /* 0x000fe20000400000 */
[----:B0-----:R-:W-:-:S03]  /*04b0*/  FMUL R20, R25, R20 ;  /* 0x0000001419147220 */ /* 0x001fc60000400000 */
[----:B------:R-:W-:Y:S01]  /*04c0*/  FFMA R6, R10, R17, R6 ;  /* 0x000000110a067223 */ /* 0x000fe20000000006 */
[----:B------:R-:W-:Y:S01]  /*04d0*/  FMUL R20, R15, R20 ;  /* 0x000000140f147220 */ /* 0x000fe20000400000 */
[----:B-1----:R-:W-:-:S03]  /*04e0*/  FMUL R18, R23, R18 ;  /* 0x0000001217127220 */ /* 0x002fc60000400000 */
[----:B------:R-:W-:Y:S01]  /*04f0*/  FFMA R7, R11, R20, R7 ;  /* 0x000000140b077223 */ /* 0x000fe20000000007 */
[----:B------:R-:W-:-:S04]  /*0500*/  FMUL R18, R13, R18 ;  /* 0x000000120d127220 */ /* 0x000fc80000400000 */
[----:B------:R-:W-:-:S05]  /*0510*/  FFMA R5, R9, R18, R5 ;  /* 0x0000001209057223 */ /* 0x000fca0000000005 */
[----:B------:R-:W-:Y:S01]  /*0520*/  STG.E.128 desc[UR4][R2.64], R4 ;  /* 0x0000000402007986 */ /* 0x000fe2000c101d04 */
[----:B------:R-:W-:Y:S05]  /*0530*/  EXIT ;  /* 0x000000000000794d */ /* 0x000fea0003800000 */
.L_x_0:
[----:B------:R-:W-:-:S00]  /*0540*/  BRA `(.L_x_0) ;  /* 0xfffffffc00fc7947 */ /* 0x000fc0000383ffff */
[----:B------:R-:W-:-:S00]  /*0550*/  NOP ;  /* 0x0000000000007918 */ /* 0x000fc00000000000 */
        /* <DEDUP_REMOVED lines=10> */
.L_x_1:


//--------------------- .nv.global.init           --------------------------
	.section	.nv.global.init,"aw",@progbits
.nv.global.init:
	.type		_$_str,@object
	.size		_$_str,(_$_str_$_2 - _$_str)
_$_str:
        /*0000*/ 	.byte	0x5f, 0x5f, 0x43, 0x55, 0x44, 0x41, 0x5f, 0x46, 0x54, 0x5a, 0x00
	.type		_$_str_$_2,@object
	.size		_$_str_$_2,(.L_1 - _$_str_$_2)
_$_str_$_2:
        /*000b*/ 	.byte	0x5f, 0x5f, 0x43, 0x55, 0x44, 0x41, 0x5f, 0x50, 0x52, 0x45, 0x43, 0x5f, 0x53, 0x51, 0x52, 0x54
        /*001b*/ 	.byte	0x00
.L_1:


//--------------------- .nv.constant0.triton_poi_fused__native_batch_norm_legit_no_training_15 --------------------------
	.section	.nv.constant0.triton_poi_fused__native_batch_norm_legit_no_training_15,"a",@progbits
	.sectionflags	@""
	.align	4
.nv.constant0.triton_poi_fused__native_batch_norm_legit_no_training_15:
	.zero		580
